	.headerflags	@"EF_CUDA_TEXMODE_UNIFIED EF_CUDA_64BIT_ADDRESS EF_CUDA_ACCELERATORS EF_CUDA_SM90 EF_CUDA_VIRTUAL_SM(EF_CUDA_SM90)"
	.elftype	@"ET_EXEC"


//--------------------- .nv.info                  --------------------------
	.section	.nv.info,"",@"SHT_CUDA_INFO"
	.align	4


	//----- nvinfo : EIATTR_REGCOUNT
	.align		4
        /*0000*/ 	.byte	0x04, 0x2f
        /*0002*/ 	.short	(.L_2 - .L_1)
	.align		4
.L_1:
        /*0004*/ 	.word	index@(triton_per_fused_native_group_norm_0)
        /*0008*/ 	.word	0x00000017


	//----- nvinfo : EIATTR_MIN_STACK_SIZE
	.align		4
.L_2:
        /*000c*/ 	.byte	0x04, 0x12
        /*000e*/ 	.short	(.L_4 - .L_3)
	.align		4
.L_3:
        /*0010*/ 	.word	index@(triton_per_fused_native_group_norm_0)
        /*0014*/ 	.word	0x00000000


	//----- nvinfo : EIATTR_FRAME_SIZE
	.align		4
.L_4:
        /*0018*/ 	.byte	0x04, 0x11
        /*001a*/ 	.short	(.L_6 - .L_5)
	.align		4
.L_5:
        /*001c*/ 	.word	index@(triton_per_fused_native_group_norm_0)
        /*0020*/ 	.word	0x00000000


	//----- nvinfo : EIATTR_MIN_STACK_SIZE
	.align		4
.L_6:
        /*0024*/ 	.byte	0x04, 0x12
        /*0026*/ 	.short	(.L_8 - .L_7)
	.align		4
.L_7:
        /*0028*/ 	.word	index@(triton_per_fused_native_group_norm_0)
        /*002c*/ 	.word	0x00000000
.L_8:


//--------------------- .nv.info.triton_per_fused_native_group_norm_0 --------------------------
	.section	.nv.info.triton_per_fused_native_group_norm_0,"",@"SHT_CUDA_INFO"
	.sectionflags	@""
	.align	4


	//----- nvinfo : EIATTR_CUDA_API_VERSION
	.align		4
        /*0000*/ 	.byte	0x04, 0x37
        /*0002*/ 	.short	(.L_10 - .L_9)
.L_9:
        /*0004*/ 	.word	0x0000007c


	//----- nvinfo : EIATTR_KPARAM_INFO
	.align		4
.L_10:
        /*0008*/ 	.byte	0x04, 0x17
        /*000a*/ 	.short	(.L_12 - .L_11)
.L_11:
        /*000c*/ 	.word	0x00000000
        /*0010*/ 	.short	0x0007
        /*0012*/ 	.short	0x0034
        /*0014*/ 	.byte	0x00, 0xf0, 0x11, 0x00


	//----- nvinfo : EIATTR_KPARAM_INFO
	.align		4
.L_12:
        /*0018*/ 	.byte	0x04, 0x17
        /*001a*/ 	.short	(.L_14 - .L_13)
.L_13:
        /*001c*/ 	.word	0x00000000
        /*0020*/ 	.short	0x0006
        /*0022*/ 	.short	0x0030
        /*0024*/ 	.byte	0x00, 0xf0, 0x11, 0x00


	//----- nvinfo : EIATTR_KPARAM_INFO
	.align		4
.L_14:
        /*0028*/ 	.byte	0x04, 0x17
        /*002a*/ 	.short	(.L_16 - .L_15)
.L_15:
        /*002c*/ 	.word	0x00000000
        /*0030*/ 	.short	0x0005
        /*0032*/ 	.short	0x0028
        /*0034*/ 	.byte	0x00, 0xf4, 0x21, 0x00


	//----- nvinfo : EIATTR_KPARAM_INFO
	.align		4
.L_16:
        /*0038*/ 	.byte	0x04, 0x17
        /*003a*/ 	.short	(.L_18 - .L_17)
.L_17:
        /*003c*/ 	.word	0x00000000
        /*0040*/ 	.short	0x0004
        /*0042*/ 	.short	0x0020
        /*0044*/ 	.byte	0x00, 0xf4, 0x21, 0x00


	//----- nvinfo : EIATTR_KPARAM_INFO
	.align		4
.L_18:
        /*0048*/ 	.byte	0x04, 0x17
        /*004a*/ 	.short	(.L_20 - .L_19)
.L_19:
        /*004c*/ 	.word	0x00000000
        /*0050*/ 	.short	0x0003
        /*0052*/ 	.short	0x0018
        /*0054*/ 	.byte	0x00, 0xf4, 0x21, 0x00


	//----- nvinfo : EIATTR_KPARAM_INFO
	.align		4
.L_20:
        /*0058*/ 	.byte	0x04, 0x17
        /*005a*/ 	.short	(.L_22 - .L_21)
.L_21:
        /*005c*/ 	.word	0x00000000
        /*0060*/ 	.short	0x0002
        /*0062*/ 	.short	0x0010
        /*0064*/ 	.byte	0x00, 0xf4, 0x21, 0x00


	//----- nvinfo : EIATTR_KPARAM_INFO
	.align		4
.L_22:
        /*0068*/ 	.byte	0x04, 0x17
        /*006a*/ 	.short	(.L_24 - .L_23)
.L_23:
        /*006c*/ 	.word	0x00000000
        /*0070*/ 	.short	0x0001
        /*0072*/ 	.short	0x0008
        /*0074*/ 	.byte	0x00, 0xf4, 0x21, 0x00


	//----- nvinfo : EIATTR_KPARAM_INFO
	.align		4
.L_24:
        /*0078*/ 	.byte	0x04, 0x17
        /*007a*/ 	.short	(.L_26 - .L_25)
.L_25:
        /*007c*/ 	.word	0x00000000
        /*0080*/ 	.short	0x0000
        /*0082*/ 	.short	0x0000
        /*0084*/ 	.byte	0x00, 0xf4, 0x21, 0x00


	//----- nvinfo : EIATTR_SPARSE_MMA_MASK
	.align		4
.L_26:
        /*0088*/ 	.byte	0x03, 0x50
        /*008a*/ 	.short	0x0000


	//----- nvinfo : EIATTR_MAXREG_COUNT
	.align		4
        /*008c*/ 	.byte	0x03, 0x1b
        /*008e*/ 	.short	0x00ff


	//----- nvinfo : EIATTR_COOP_GROUP_MASK_REGIDS
	.align		4
        /*0090*/ 	.byte	0x04, 0x29
        /*0092*/ 	.short	(.L_28 - .L_27)


	//   ....[0]....
.L_27:
        /*0094*/ 	.word	0xffffffff


	//   ....[1]....
        /*0098*/ 	.word	0xffffffff


	//   ....[2]....
        /*009c*/ 	.word	0xffffffff


	//   ....[3]....
        /*00a0*/ 	.word	0xffffffff


	//   ....[4]....
        /*00a4*/ 	.word	0xffffffff


	//   ....[5]....
        /*00a8*/ 	.word	0xffffffff


	//   ....[6]....
        /*00ac*/ 	.word	0xffffffff


	//   ....[7]....
        /*00b0*/ 	.word	0xffffffff


	//   ....[8]....
        /*00b4*/ 	.word	0xffffffff


	//   ....[9]....
        /*00b8*/ 	.word	0xffffffff


	//   ....[10]....
        /*00bc*/ 	.word	0xffffffff


	//   ....[11]....
        /*00c0*/ 	.word	0xffffffff


	//----- nvinfo : EIATTR_COOP_GROUP_INSTR_OFFSETS
	.align		4
.L_28:
        /*00c4*/ 	.byte	0x04, 0x28
        /*00c6*/ 	.short	(.L_30 - .L_29)


	//   ....[0]....
.L_29:
        /*00c8*/ 	.word	0x00000160


	//   ....[1]....
        /*00cc*/ 	.word	0x00000190


	//   ....[2]....
        /*00d0*/ 	.word	0x000001c0


	//   ....[3]....
        /*00d4*/ 	.word	0x000001f0


	//   ....[4]....
        /*00d8*/ 	.word	0x00000240


	//   ....[5]....
        /*00dc*/ 	.word	0x000002f0


	//   ....[6]....
        /*00e0*/ 	.word	0x00000380


	//   ....[7]....
        /*00e4*/ 	.word	0x000003a0


	//   ....[8]....
        /*00e8*/ 	.word	0x000003c0


	//   ....[9]....
        /*00ec*/ 	.word	0x000003f0


	//   ....[10]....
        /*00f0*/ 	.word	0x00000420


	//   ....[11]....
        /*00f4*/ 	.word	0x00000480


	//----- nvinfo : EIATTR_EXIT_INSTR_OFFSETS
	.align		4
.L_30:
        /*00f8*/ 	.byte	0x04, 0x1c
        /*00fa*/ 	.short	(.L_32 - .L_31)


	//   ....[0]....
.L_31:
        /*00fc*/ 	.word	0x00000590


	//   ....[1]....
        /*0100*/ 	.word	0x000005b0


	//----- nvinfo : EIATTR_REQNTID
	.align		4
.L_32:
        /*0104*/ 	.byte	0x04, 0x10
        /*0106*/ 	.short	(.L_34 - .L_33)
.L_33:
        /*0108*/ 	.word	0x00000040
        /*010c*/ 	.word	0x00000001
        /*0110*/ 	.word	0x00000001


	//----- nvinfo : EIATTR_CBANK_PARAM_SIZE
	.align		4
.L_34:
        /*0114*/ 	.byte	0x03, 0x19
        /*0116*/ 	.short	0x0038


	//----- nvinfo : EIATTR_PARAM_CBANK
	.align		4
        /*0118*/ 	.byte	0x04, 0x0a
        /*011a*/ 	.short	(.L_36 - .L_35)
	.align		4
.L_35:
        /*011c*/ 	.word	index@(.nv.constant0.triton_per_fused_native_group_norm_0)
        /*0120*/ 	.short	0x0210
        /*0122*/ 	.short	0x0038


	//----- nvinfo : EIATTR_SW_WAR
	.align		4
.L_36:
        /*0124*/ 	.byte	0x04, 0x36
        /*0126*/ 	.short	(.L_38 - .L_37)
.L_37:
        /*0128*/ 	.word	0x00000008
.L_38:


//--------------------- .nv.callgraph             --------------------------
	.section	.nv.callgraph,"",@"SHT_CUDA_CALLGRAPH"
	.align	4
	.sectionentsize	8
	.align		4
        /*0000*/ 	.word	0x00000000
	.align		4
        /*0004*/ 	.word	0xffffffff
	.align		4
        /*0008*/ 	.word	0x00000000
	.align		4
        /*000c*/ 	.word	0xfffffffe
	.align		4
        /*0010*/ 	.word	0x00000000
	.align		4
        /*0014*/ 	.word	0xfffffffd
	.align		4
        /*0018*/ 	.word	0x00000000
	.align		4
        /*001c*/ 	.word	0xfffffffc


//--------------------- .nv.constant4             --------------------------
	.section	.nv.constant4,"a",@progbits
	.align	8
	.align		8
.nv.constant4:
        /*0000*/ 	.dword	_$_str


//--------------------- .text.triton_per_fused_native_group_norm_0 --------------------------
	.section	.text.triton_per_fused_native_group_norm_0,"ax",@progbits
	.sectionflags	@"SHF_BARRIERS=1"
	.align	128
        .global         triton_per_fused_native_group_norm_0
        .type           triton_per_fused_native_group_norm_0,@function
        .size           triton_per_fused_native_group_norm_0,(.L_x_1 - triton_per_fused_native_group_norm_0)
        .other          triton_per_fused_native_group_norm_0,@"STO_CUDA_ENTRY STV_DEFAULT"
triton_per_fused_native_group_norm_0:
.text.triton_per_fused_native_group_norm_0:
[----:B------:R-:W0:Y:S02]  /*0000*/  LDC R1, c[0x0][0x28] ;  /* 0x00000a00ff017b82 */ /* 0x000e240000000800 */
[----:B------:R-:W1:Y:S01]  /*0010*/  S2R R16, SR_TID.X ;  /* 0x0000000000107919 */ /* 0x000e620000002100 */
[----:B------:R-:W2:Y:S01]  /*0020*/  LDC.64 R8, c[0x0][0x210] ;  /* 0x00008400ff087b82 */ /* 0x000ea20000000a00 */
[----:B------:R-:W-:Y:S01]  /*0030*/  HFMA2.MMA R6, -RZ, RZ, 0, 0 ;  /* 0x00000000ff067435 */ /* 0x000fe200000001ff */
[----:B------:R-:W-:Y:S01]  /*0040*/  ULDC.64 UR6, c[0x0][0x208] ;  /* 0x0000820000067ab9 */ /* 0x000fe20000000a00 */
[----:B------:R-:W3:Y:S01]  /*0050*/  S2R R0, SR_CTAID.X ;  /* 0x0000000000007919 */ /* 0x000ee20000002500 */
[----:B-1----:R-:W-:Y:S02]  /*0060*/  LOP3.LUT R3, R16, 0x3f, RZ, 0xc0, !PT ;  /* 0x0000003f10037812 */ /* 0x002fe400078ec0ff */
[C---:B---3--:R-:W-:Y:S02]  /*0070*/  ISETP.GE.AND P1, PT, R0.reuse, 0x4, PT ;  /* 0x000000040000780c */ /* 0x048fe40003f26270 */
[----:B------:R-:W-:-:S05]  /*0080*/  LEA R2, R0, R3, 0x6 ;  /* 0x0000000300027211 */ /* 0x000fca00078e30ff */
[----:B--2---:R-:W-:-:S06]  /*0090*/  IMAD.WIDE R8, R2, 0x4, R8 ;  /* 0x0000000402087825 */ /* 0x004fcc00078e0208 */
[----:B------:R-:W2:Y:S01]  /*00a0*/  @!P1 LDG.E R6, desc[UR6][R8.64] ;  /* 0x0000000608069981 */ /* 0x000ea2000c1e1900 */
[----:B------:R-:W1:Y:S01]  /*00b0*/  S2UR UR5, SR_CgaCtaId ;  /* 0x00000000000579c3 */ /* 0x000e620000008800 */
[----:B------:R-:W-:Y:S01]  /*00c0*/  SHF.R.U32.HI R15, RZ, 0x4, R16 ;  /* 0x00000004ff0f7819 */ /* 0x000fe20000011610 */
[----:B------:R-:W-:Y:S01]  /*00d0*/  UMOV UR4, 0x400 ;  /* 0x0000040000047882 */ /* 0x000fe20000000000 */
[C---:B------:R-:W-:Y:S02]  /*00e0*/  LOP3.LUT P2, RZ, R16.reuse, 0x1f, RZ, 0xc0, !PT ;  /* 0x0000001f10ff7812 */ /* 0x040fe4000784c0ff */
[----:B------:R-:W-:Y:S02]  /*00f0*/  SGXT.U32 R15, R15, 0x2 ;  /* 0x000000020f0f781a */ /* 0x000fe40000000000 */
[----:B------:R-:W-:Y:S01]  /*0100*/  ISETP.GE.AND P3, PT, R16, 0x2, PT ;  /* 0x000000021000780c */ /* 0x000fe20003f66270 */
[----:B-1----:R-:W-:Y:S01]  /*0110*/  UPRMT UR4, UR5, 0x654, UR4 ;  /* 0x0000065405047896 */ /* 0x002fe20008000004 */
[----:B--2---:R-:W-:-:S04]  /*0120*/  SEL R6, R6, RZ, !P1 ;  /* 0x000000ff06067207 */ /* 0x004fc80004800000 */
[----:B------:R-:W-:-:S04]  /*0130*/  FSETP.GEU.AND P0, PT, R6, RZ, PT ;  /* 0x000000ff0600720b */ /* 0x000fc80003f0e000 */
[----:B------:R-:W-:-:S04]  /*0140*/  FSEL R6, R6, RZ, P0 ;  /* 0x000000ff06067208 */ /* 0x000fc80000000000 */
[----:B------:R-:W-:-:S05]  /*0150*/  FSEL R7, R6, RZ, !P1 ;  /* 0x000000ff06077208 */ /* 0x000fca0004800000 */
[----:B------:R-:W1:Y:S02]  /*0160*/  SHFL.BFLY PT, R10, R7, 0x10, 0x1f ;  /* 0x0e001f00070a7f89 */ /* 0x000e6400000e0000 */
[----:B-1----:R-:W-:Y:S01]  /*0170*/  FADD R12, R7, R10 ;  /* 0x0000000a070c7221 */ /* 0x002fe20000000000 */
[----:B------:R-:W-:-:S04]  /*0180*/  SHF.R.U32.HI R7, RZ, 0x3, R16 ;  /* 0x00000003ff077819 */ /* 0x000fc80000011610 */
[----:B------:R-:W1:Y:S01]  /*0190*/  SHFL.BFLY PT, R11, R12, 0x8, 0x1f ;  /* 0x0d001f000c0b7f89 */ /* 0x000e6200000e0000 */
[----:B------:R-:W-:Y:S01]  /*01a0*/  LOP3.LUT R7, R7, 0x4, RZ, 0xc0, !PT ;  /* 0x0000000407077812 */ /* 0x000fe200078ec0ff */
[----:B-1----:R-:W-:-:S05]  /*01b0*/  FADD R13, R12, R11 ;  /* 0x0000000b0c0d7221 */ /* 0x002fca0000000000 */
[----:B------:R-:W1:Y:S02]  /*01c0*/  SHFL.BFLY PT, R10, R13, 0x4, 0x1f ;  /* 0x0c801f000d0a7f89 */ /* 0x000e6400000e0000 */
[----:B-1----:R-:W-:Y:S02]  /*01d0*/  FADD R14, R13, R10 ;  /* 0x0000000a0d0e7221 */ /* 0x002fe40000000000 */
[----:B------:R-:W1:Y:S03]  /*01e0*/  LDC.64 R10, c[0x0][0x218] ;  /* 0x00008600ff0a7b82 */ /* 0x000e660000000a00 */
[----:B------:R-:W2:Y:S01]  /*01f0*/  SHFL.BFLY PT, R9, R14, 0x2, 0x1f ;  /* 0x0c401f000e097f89 */ /* 0x000ea200000e0000 */
[----:B-1----:R-:W-:Y:S01]  /*0200*/  IMAD.WIDE.U32 R12, R15, 0x4, R10 ;  /* 0x000000040f0c7825 */ /* 0x002fe200078e000a */
[----:B------:R-:W-:-:S03]  /*0210*/  LEA R10, R16, UR4, 0x2 ;  /* 0x00000004100a7c11 */ /* 0x000fc6000f8e10ff */
[----:B--2---:R-:W-:Y:S02]  /*0220*/  FADD R17, R14, R9 ;  /* 0x000000090e117221 */ /* 0x004fe40000000000 */
[----:B------:R-:W1:Y:S03]  /*0230*/  LDC.64 R8, c[0x0][0x220] ;  /* 0x00008800ff087b82 */ /* 0x000e660000000a00 */
[----:B------:R-:W2:Y:S01]  /*0240*/  SHFL.BFLY PT, R18, R17, 0x1, 0x1f ;  /* 0x0c201f0011127f89 */ /* 0x000ea200000e0000 */
[----:B-1----:R-:W-:-:S03]  /*0250*/  IMAD.WIDE.U32 R14, R15, 0x4, R8 ;  /* 0x000000040f0e7825 */ /* 0x002fc600078e0008 */
[----:B------:R1:W3:Y:S01]  /*0260*/  LDG.E.EL R8, desc[UR6][R12.64] ;  /* 0x000000060c087981 */ /* 0x0002e2000c2e1900 */
[----:B--2---:R-:W-:-:S03]  /*0270*/  FADD R20, R17, R18 ;  /* 0x0000001211147221 */ /* 0x004fc60000000000 */
[----:B------:R2:W3:Y:S04]  /*0280*/  LDG.E.EL R11, desc[UR6][R14.64] ;  /* 0x000000060e0b7981 */ /* 0x0004e8000c2e1900 */
[----:B------:R-:W-:Y:S01]  /*0290*/  @!P2 STS [R7+UR4], R20 ;  /* 0x000000140700a988 */ /* 0x000fe20008000804 */
[----:B------:R-:W-:Y:S06]  /*02a0*/  BAR.SYNC.DEFER_BLOCKING 0x0 ;  /* 0x0000000000007b1d */ /* 0x000fec0000010000 */
[----:B------:R-:W4:Y:S01]  /*02b0*/  @!P3 LDS R5, [R10] ;  /* 0x000000000a05b984 */ /* 0x000f220000000800 */
[----:B------:R-:W-:-:S04]  /*02c0*/  LOP3.LUT R9, R16, 0x1, RZ, 0xc0, !PT ;  /* 0x0000000110097812 */ /* 0x000fc800078ec0ff */
[----:B------:R-:W-:-:S04]  /*02d0*/  ISETP.NE.U32.AND P0, PT, R9, 0x1, PT ;  /* 0x000000010900780c */ /* 0x000fc80003f05070 */
[----:B------:R-:W-:Y:S01]  /*02e0*/  ISETP.LT.AND P0, PT, R16, 0x2, P0 ;  /* 0x000000021000780c */ /* 0x000fe20000701270 */
[----:B----4-:R-:W4:Y:S02]  /*02f0*/  SHFL.BFLY PT, R18, R5, 0x1, 0x1f ;  /* 0x0c201f0005127f89 */ /* 0x010f2400000e0000 */
[----:B----4-:R-:W-:-:S10]  /*0300*/  FADD R17, R5, R18 ;  /* 0x0000001205117221 */ /* 0x010fd40000000000 */
[----:B------:R-:W-:Y:S01]  /*0310*/  @P0 STS [R10], R17 ;  /* 0x000000110a000388 */ /* 0x000fe20000000800 */
[----:B------:R-:W-:Y:S06]  /*0320*/  BAR.SYNC.DEFER_BLOCKING 0x0 ;  /* 0x0000000000007b1d */ /* 0x000fec0000010000 */
[----:B------:R-:W4:Y:S02]  /*0330*/  LDS R9, [UR4] ;  /* 0x00000004ff097984 */ /* 0x000f240008000800 */
[----:B----4-:R-:W-:-:S04]  /*0340*/  FMUL R9, R9, 0.015625 ;  /* 0x3c80000009097820 */ /* 0x010fc80000400000 */
[----:B------:R-:W-:-:S04]  /*0350*/  FADD R6, R6, -R9 ;  /* 0x8000000906067221 */ /* 0x000fc80000000000 */
[----:B-1----:R-:W-:-:S05]  /*0360*/  FMUL R12, R6, R6 ;  /* 0x00000006060c7220 */ /* 0x002fca0000400000 */
[----:B------:R-:W-:-:S05]  /*0370*/  FSEL R12, R12, RZ, !P1 ;  /* 0x000000ff0c0c7208 */ /* 0x000fca0004800000 */
[----:B------:R-:W1:Y:S02]  /*0380*/  SHFL.BFLY PT, R5, R12, 0x10, 0x1f ;  /* 0x0e001f000c057f89 */ /* 0x000e6400000e0000 */
[----:B-1----:R-:W-:-:S05]  /*0390*/  FADD R5, R12, R5 ;  /* 0x000000050c057221 */ /* 0x002fca0000000000 */
[----:B--2---:R-:W1:Y:S02]  /*03a0*/  SHFL.BFLY PT, R14, R5, 0x8, 0x1f ;  /* 0x0d001f00050e7f89 */ /* 0x004e6400000e0000 */
[----:B-1----:R-:W-:-:S05]  /*03b0*/  FADD R14, R5, R14 ;  /* 0x0000000e050e7221 */ /* 0x002fca0000000000 */
[----:B------:R-:W1:Y:S02]  /*03c0*/  SHFL.BFLY PT, R13, R14, 0x4, 0x1f ;  /* 0x0c801f000e0d7f89 */ /* 0x000e6400000e0000 */
[----:B-1----:R-:W-:Y:S01]  /*03d0*/  FADD R13, R14, R13 ;  /* 0x0000000d0e0d7221 */ /* 0x002fe20000000000 */
[----:B------:R-:W-:Y:S06]  /*03e0*/  BAR.SYNC.DEFER_BLOCKING 0x0 ;  /* 0x0000000000007b1d */ /* 0x000fec0000010000 */
[----:B------:R-:W1:Y:S02]  /*03f0*/  SHFL.BFLY PT, R16, R13, 0x2, 0x1f ;  /* 0x0c401f000d107f89 */ /* 0x000e6400000e0000 */
[----:B-1----:R-:W-:-:S02]  /*0400*/  FADD R16, R13, R16 ;  /* 0x000000100d107221 */ /* 0x002fc40000000000 */
[----:B------:R-:W1:Y:S03]  /*0410*/  LDC.64 R12, c[0x0][0x230] ;  /* 0x00008c00ff0c7b82 */ /* 0x000e660000000a00 */
[----:B------:R-:W2:Y:S02]  /*0420*/  SHFL.BFLY PT, R15, R16, 0x1, 0x1f ;  /* 0x0c201f00100f7f89 */ /* 0x000ea400000e0000 */
[----:B--2---:R-:W-:-:S03]  /*0430*/  FADD R20, R16, R15 ;  /* 0x0000000f10147221 */ /* 0x004fc60000000000 */
[----:B------:R-:W2:Y:S02]  /*0440*/  LDC.64 R16, c[0x0][0x228] ;  /* 0x00008a00ff107b82 */ /* 0x000ea40000000a00 */
[----:B------:R-:W-:Y:S06]  /*0450*/  @!P2 STS [R7+UR4], R20 ;  /* 0x000000140700a988 */ /* 0x000fec0008000804 */
[----:B------:R-:W-:Y:S06]  /*0460*/  BAR.SYNC.DEFER_BLOCKING 0x0 ;  /* 0x0000000000007b1d */ /* 0x000fec0000010000 */
[----:B------:R-:W4:Y:S04]  /*0470*/  @!P3 LDS R4, [R10] ;  /* 0x000000000a04b984 */ /* 0x000f280000000800 */
[----:B----4-:R-:W4:Y:S02]  /*0480*/  SHFL.BFLY PT, R5, R4, 0x1, 0x1f ;  /* 0x0c201f0004057f89 */ /* 0x010f2400000e0000 */
[----:B----4-:R-:W-:-:S05]  /*0490*/  FADD R5, R4, R5 ;  /* 0x0000000504057221 */ /* 0x010fca0000000000 */
[----:B------:R-:W-:Y:S01]  /*04a0*/  @P0 STS [R10], R5 ;  /* 0x000000050a000388 */ /* 0x000fe20000000800 */
[----:B------:R-:W-:Y:S06]  /*04b0*/  BAR.SYNC.DEFER_BLOCKING 0x0 ;  /* 0x0000000000007b1d */ /* 0x000fec0000010000 */
[----:B------:R-:W4:Y:S01]  /*04c0*/  LDS R14, [UR4] ;  /* 0x00000004ff0e7984 */ /* 0x000f220008000800 */
[----:B------:R-:W-:Y:S02]  /*04d0*/  MOV R15, 0x3c800000 ;  /* 0x3c800000000f7802 */ /* 0x000fe40000000f00 */
[----:B------:R-:W-:Y:S01]  /*04e0*/  ISETP.EQ.AND P0, PT, R3, RZ, !P1 ;  /* 0x000000ff0300720c */ /* 0x000fe20004f02270 */
[----:B-1----:R-:W-:-:S04]  /*04f0*/  IMAD.WIDE R12, R2, 0x4, R12 ;  /* 0x00000004020c7825 */ /* 0x002fc800078e020c */
[----:B----4-:R-:W-:Y:S02]  /*0500*/  FFMA R18, R14, R15, 9.9999997473787516356e-06 ;  /* 0x3727c5ac0e127423 */ /* 0x010fe4000000000f */
[----:B------:R-:W1:Y:S02]  /*0510*/  LDC.64 R14, c[0x0][0x238] ;  /* 0x00008e00ff0e7b82 */ /* 0x000e640000000a00 */
[----:B------:R-:W4:Y:S01]  /*0520*/  MUFU.RSQ R7, R18 ;  /* 0x0000001200077308 */ /* 0x000f220000001400 */
[----:B--2---:R-:W-:-:S04]  /*0530*/  IMAD.WIDE R16, R0, 0x4, R16 ;  /* 0x0000000400107825 */ /* 0x004fc800078e0210 */
[----:B----4-:R-:W-:-:S04]  /*0540*/  FMUL R6, R6, R7 ;  /* 0x0000000706067220 */ /* 0x010fc80000400000 */
[----:B---3--:R-:W-:Y:S01]  /*0550*/  FFMA R11, R8, R6, R11 ;  /* 0x00000006080b7223 */ /* 0x008fe2000000000b */
[----:B-1----:R-:W-:-:S04]  /*0560*/  IMAD.WIDE R14, R0, 0x4, R14 ;  /* 0x00000004000e7825 */ /* 0x002fc800078e020e */
[----:B------:R1:W-:Y:S04]  /*0570*/  @!P1 STG.E desc[UR6][R12.64], R11 ;  /* 0x0000000b0c009986 */ /* 0x0003e8000c101906 */
[----:B------:R1:W-:Y:S01]  /*0580*/  @P0 STG.E desc[UR6][R14.64], R7 ;  /* 0x000000070e000986 */ /* 0x0003e2000c101906 */
[----:B------:R-:W-:Y:S05]  /*0590*/  @!P0 EXIT ;  /* 0x000000000000894d */ /* 0x000fea0003800000 */
[----:B------:R-:W-:Y:S01]  /*05a0*/  STG.E desc[UR6][R16.64], R9 ;  /* 0x0000000910007986 */ /* 0x000fe2000c101906 */
[----:B------:R-:W-:Y:S05]  /*05b0*/  EXIT ;  /* 0x000000000000794d */ /* 0x000fea0003800000 */
.L_x_0:
[----:B------:R-:W-:-:S00]  /*05c0*/  BRA `(.L_x_0) ;  /* 0xfffffffc00fc7947 */ /* 0x000fc0000383ffff */
[----:B------:R-:W-:-:S00]  /*05d0*/  NOP ;  /* 0x0000000000007918 */ /* 0x000fc00000000000 */
        /* <DEDUP_REMOVED lines=10> */
.L_x_1:


//--------------------- .nv.global.init           --------------------------
	.section	.nv.global.init,"aw",@progbits
.nv.global.init:
	.type		_$_str,@object
	.size		_$_str,(.L_0 - _$_str)
_$_str:
        /*0000*/ 	.byte	0x5f, 0x5f, 0x43, 0x55, 0x44, 0x41, 0x5f, 0x46, 0x54, 0x5a, 0x00
.L_0:


//--------------------- .nv.shared.triton_per_fused_native_group_norm_0 --------------------------
	.section	.nv.shared.triton_per_fused_native_group_norm_0,"aw",@nobits
	.sectionflags	@""
	.align	16
	.zero		1024


//--------------------- .nv.constant0.triton_per_fused_native_group_norm_0 --------------------------
	.section	.nv.constant0.triton_per_fused_native_group_norm_0,"a",@progbits
	.sectionflags	@""
	.align	4
.nv.constant0.triton_per_fused_native_group_norm_0:
	.zero		584
